//
// Generated by NVIDIA NVVM Compiler
//
// Compiler Build ID: CL-36424714
// Cuda compilation tools, release 13.0, V13.0.88
// Based on NVVM 20.0.0
//

.version 9.0
.target sm_100
.address_size 64

	// .globl	_ZN3cub18CUB_300001_SM_10006detail11EmptyKernelIvEEvv
.global .align 1 .b8 _ZN41_INTERNAL_a8cf3fa1_4_k_cu_d27aadcc_2094974cuda3std3__45__cpo5beginE[1];
.global .align 1 .b8 _ZN41_INTERNAL_a8cf3fa1_4_k_cu_d27aadcc_2094974cuda3std3__45__cpo3endE[1];
.global .align 1 .b8 _ZN41_INTERNAL_a8cf3fa1_4_k_cu_d27aadcc_2094974cuda3std3__45__cpo6cbeginE[1];
.global .align 1 .b8 _ZN41_INTERNAL_a8cf3fa1_4_k_cu_d27aadcc_2094974cuda3std3__45__cpo4cendE[1];
.global .align 1 .b8 _ZN41_INTERNAL_a8cf3fa1_4_k_cu_d27aadcc_2094974cuda3std3__45__cpo6rbeginE[1];
.global .align 1 .b8 _ZN41_INTERNAL_a8cf3fa1_4_k_cu_d27aadcc_2094974cuda3std3__45__cpo4rendE[1];
.global .align 1 .b8 _ZN41_INTERNAL_a8cf3fa1_4_k_cu_d27aadcc_2094974cuda3std3__45__cpo7crbeginE[1];
.global .align 1 .b8 _ZN41_INTERNAL_a8cf3fa1_4_k_cu_d27aadcc_2094974cuda3std3__45__cpo5crendE[1];
.global .align 1 .b8 _ZN41_INTERNAL_a8cf3fa1_4_k_cu_d27aadcc_2094974cuda3std3__443_GLOBAL__N__a8cf3fa1_4_k_cu_d27aadcc_2094976ignoreE[1];
.global .align 1 .b8 _ZN41_INTERNAL_a8cf3fa1_4_k_cu_d27aadcc_2094974cuda3std3__419piecewise_constructE[1];
.global .align 1 .b8 _ZN41_INTERNAL_a8cf3fa1_4_k_cu_d27aadcc_2094974cuda3std3__48in_placeE[1];
.global .align 1 .b8 _ZN41_INTERNAL_a8cf3fa1_4_k_cu_d27aadcc_2094974cuda3std3__420unreachable_sentinelE[1];
.global .align 1 .b8 _ZN41_INTERNAL_a8cf3fa1_4_k_cu_d27aadcc_2094974cuda3std3__47nulloptE[1];
.global .align 1 .b8 _ZN41_INTERNAL_a8cf3fa1_4_k_cu_d27aadcc_2094974cuda3std3__48unexpectE[1];
.global .align 1 .b8 _ZN41_INTERNAL_a8cf3fa1_4_k_cu_d27aadcc_2094974cuda3std6ranges3__45__cpo4swapE[1];
.global .align 1 .b8 _ZN41_INTERNAL_a8cf3fa1_4_k_cu_d27aadcc_2094974cuda3std6ranges3__45__cpo9iter_moveE[1];
.global .align 1 .b8 _ZN41_INTERNAL_a8cf3fa1_4_k_cu_d27aadcc_2094974cuda3std6ranges3__45__cpo5beginE[1];
.global .align 1 .b8 _ZN41_INTERNAL_a8cf3fa1_4_k_cu_d27aadcc_2094974cuda3std6ranges3__45__cpo3endE[1];
.global .align 1 .b8 _ZN41_INTERNAL_a8cf3fa1_4_k_cu_d27aadcc_2094974cuda3std6ranges3__45__cpo6cbeginE[1];
.global .align 1 .b8 _ZN41_INTERNAL_a8cf3fa1_4_k_cu_d27aadcc_2094974cuda3std6ranges3__45__cpo4cendE[1];
.global .align 1 .b8 _ZN41_INTERNAL_a8cf3fa1_4_k_cu_d27aadcc_2094974cuda3std6ranges3__45__cpo7advanceE[1];
.global .align 1 .b8 _ZN41_INTERNAL_a8cf3fa1_4_k_cu_d27aadcc_2094974cuda3std6ranges3__45__cpo9iter_swapE[1];
.global .align 1 .b8 _ZN41_INTERNAL_a8cf3fa1_4_k_cu_d27aadcc_2094974cuda3std6ranges3__45__cpo4nextE[1];
.global .align 1 .b8 _ZN41_INTERNAL_a8cf3fa1_4_k_cu_d27aadcc_2094974cuda3std6ranges3__45__cpo4prevE[1];
.global .align 1 .b8 _ZN41_INTERNAL_a8cf3fa1_4_k_cu_d27aadcc_2094974cuda3std6ranges3__45__cpo4dataE[1];
.global .align 1 .b8 _ZN41_INTERNAL_a8cf3fa1_4_k_cu_d27aadcc_2094974cuda3std6ranges3__45__cpo5cdataE[1];
.global .align 1 .b8 _ZN41_INTERNAL_a8cf3fa1_4_k_cu_d27aadcc_2094974cuda3std6ranges3__45__cpo4sizeE[1];
.global .align 1 .b8 _ZN41_INTERNAL_a8cf3fa1_4_k_cu_d27aadcc_2094974cuda3std6ranges3__45__cpo5ssizeE[1];
.global .align 1 .b8 _ZN41_INTERNAL_a8cf3fa1_4_k_cu_d27aadcc_2094974cuda3std6ranges3__45__cpo8distanceE[1];
.global .align 1 .b8 _ZN41_INTERNAL_a8cf3fa1_4_k_cu_d27aadcc_2094976thrust24THRUST_300001_SM_1000_NS6system6detail10sequential3seqE[1];
.global .align 1 .b8 _ZN41_INTERNAL_a8cf3fa1_4_k_cu_d27aadcc_2094976thrust24THRUST_300001_SM_1000_NS12placeholders2_1E[1];
.global .align 1 .b8 _ZN41_INTERNAL_a8cf3fa1_4_k_cu_d27aadcc_2094976thrust24THRUST_300001_SM_1000_NS12placeholders2_2E[1];
.global .align 1 .b8 _ZN41_INTERNAL_a8cf3fa1_4_k_cu_d27aadcc_2094976thrust24THRUST_300001_SM_1000_NS12placeholders2_3E[1];
.global .align 1 .b8 _ZN41_INTERNAL_a8cf3fa1_4_k_cu_d27aadcc_2094976thrust24THRUST_300001_SM_1000_NS12placeholders2_4E[1];
.global .align 1 .b8 _ZN41_INTERNAL_a8cf3fa1_4_k_cu_d27aadcc_2094976thrust24THRUST_300001_SM_1000_NS12placeholders2_5E[1];
.global .align 1 .b8 _ZN41_INTERNAL_a8cf3fa1_4_k_cu_d27aadcc_2094976thrust24THRUST_300001_SM_1000_NS12placeholders2_6E[1];
.global .align 1 .b8 _ZN41_INTERNAL_a8cf3fa1_4_k_cu_d27aadcc_2094976thrust24THRUST_300001_SM_1000_NS12placeholders2_7E[1];
.global .align 1 .b8 _ZN41_INTERNAL_a8cf3fa1_4_k_cu_d27aadcc_2094976thrust24THRUST_300001_SM_1000_NS12placeholders2_8E[1];
.global .align 1 .b8 _ZN41_INTERNAL_a8cf3fa1_4_k_cu_d27aadcc_2094976thrust24THRUST_300001_SM_1000_NS12placeholders2_9E[1];
.global .align 1 .b8 _ZN41_INTERNAL_a8cf3fa1_4_k_cu_d27aadcc_2094976thrust24THRUST_300001_SM_1000_NS12placeholders3_10E[1];

.visible .entry _ZN3cub18CUB_300001_SM_10006detail11EmptyKernelIvEEvv()
{


	ret;

}


// ===== COMPILED SASS (sm_100) =====

	.target	sm_100

	.elftype	@"ET_EXEC"


//--------------------- .note.nv.tkinfo           --------------------------
	.section	.note.nv.tkinfo,"",@"SHT_NOTE"
	.sectionflags	@"SHF_NOTE_NV_TKINFO"
	.tkinfo
        /*0018*/ 	.word	0x00000002
        /*0030*/ 	.string	""
        /*0030*/ 	.string	"ptxas"
        /*0030*/ 	.string	"Cuda compilation tools, release 13.0, V13.0.88"
        /*0030*/ 	.string	"Build cuda_13.0.r13.0/compiler.36424714_0"
        /*0030*/ 	.string	"-arch sm_100 -m 64 "



//--------------------- .note.nv.cuinfo           --------------------------
	.section	.note.nv.cuinfo,"",@"SHT_NOTE"
	.sectionflags	@"SHF_NOTE_NV_CUINFO"
        /*0018*/ 	.short	0x0002
        /*001a*/ 	.short	0x0064
        /*001c*/ 	.short	0x0082
	.zero		2


//--------------------- .nv.info                  --------------------------
	.section	.nv.info,"",@"SHT_CUDA_INFO"
	.align	4


	//----- nvinfo : EIATTR_REGCOUNT
	.align		4
        /*0000*/ 	.byte	0x04, 0x2f
        /*0002*/ 	.short	(.L_41 - .L_40)
	.align		4
.L_40:
        /*0004*/ 	.word	index@(_ZN3cub18CUB_300001_SM_10006detail11EmptyKernelIvEEvv)
        /*0008*/ 	.word	0x00000004


	//----- nvinfo : EIATTR_FRAME_SIZE
	.align		4
.L_41:
        /*000c*/ 	.byte	0x04, 0x11
        /*000e*/ 	.short	(.L_43 - .L_42)
	.align		4
.L_42:
        /*0010*/ 	.word	index@(_ZN3cub18CUB_300001_SM_10006detail11EmptyKernelIvEEvv)
        /*0014*/ 	.word	0x00000000


	//----- nvinfo : EIATTR_MIN_STACK_SIZE
	.align		4
.L_43:
        /*0018*/ 	.byte	0x04, 0x12
        /*001a*/ 	.short	(.L_45 - .L_44)
	.align		4
.L_44:
        /*001c*/ 	.word	index@(_ZN3cub18CUB_300001_SM_10006detail11EmptyKernelIvEEvv)
        /*0020*/ 	.word	0x00000000
.L_45:


//--------------------- .nv.compat                --------------------------
	.section	.nv.compat,"",@"SHT_CUDA_COMPAT_INFO"
	.align	4
        /*0000*/ 	.byte	0x02, 0x09, 0x00, 0x00, 0x02, 0x02, 0x01, 0x00, 0x02, 0x05, 0x05, 0x00, 0x03, 0x07, 0x01, 0x01
        /*0010*/ 	.byte	0x02, 0x03, 0x00, 0x00, 0x02, 0x06, 0x01, 0x00, 0x04, 0x0b, 0x08, 0x00, 0x09, 0x00, 0x00, 0x00
        /*0020*/ 	.byte	0x00, 0x00, 0x00, 0x00


//--------------------- .nv.info._ZN3cub18CUB_300001_SM_10006detail11EmptyKernelIvEEvv --------------------------
	.section	.nv.info._ZN3cub18CUB_300001_SM_10006detail11EmptyKernelIvEEvv,"",@"SHT_CUDA_INFO"
	.sectionflags	@""
	.align	4


	//----- nvinfo : EIATTR_CUDA_API_VERSION
	.align		4
        /*0000*/ 	.byte	0x04, 0x37
        /*0002*/ 	.short	(.L_47 - .L_46)
.L_46:
        /*0004*/ 	.word	0x00000082


	//----- nvinfo : EIATTR_SPARSE_MMA_MASK
	.align		4
.L_47:
        /*0008*/ 	.byte	0x03, 0x50
        /*000a*/ 	.short	0x0000


	//----- nvinfo : EIATTR_MAXREG_COUNT
	.align		4
        /*000c*/ 	.byte	0x03, 0x1b
        /*000e*/ 	.short	0x00ff


	//----- nvinfo : EIATTR_MERCURY_ISA_VERSION
	.align		4
        /*0010*/ 	.byte	0x03, 0x5f
        /*0012*/ 	.short	0x0101


	//----- nvinfo : EIATTR_VRC_CTA_INIT_COUNT
	.align		4
        /*0014*/ 	.byte	0x02, 0x4a
	.zero		1
	.zero		1


	//----- nvinfo : EIATTR_EXIT_INSTR_OFFSETS
	.align		4
        /*0018*/ 	.byte	0x04, 0x1c
        /*001a*/ 	.short	(.L_49 - .L_48)


	//   ....[0]....
.L_48:
        /*001c*/ 	.word	0x00000010


	//----- nvinfo : EIATTR_SW_WAR
	.align		4
.L_49:
        /*0020*/ 	.byte	0x04, 0x36
        /*0022*/ 	.short	(.L_51 - .L_50)
.L_50:
        /*0024*/ 	.word	0x00000008
.L_51:


//--------------------- .nv.callgraph             --------------------------
	.section	.nv.callgraph,"",@"SHT_CUDA_CALLGRAPH"
	.align	4
	.sectionentsize	8
	.align		4
        /*0000*/ 	.word	0x00000000
	.align		4
        /*0004*/ 	.word	0xffffffff
	.align		4
        /*0008*/ 	.word	0x00000000
	.align		4
        /*000c*/ 	.word	0xfffffffe
	.align		4
        /*0010*/ 	.word	0x00000000
	.align		4
        /*0014*/ 	.word	0xfffffffd
	.align		4
        /*0018*/ 	.word	0x00000000
	.align		4
        /*001c*/ 	.word	0xfffffffc


//--------------------- .nv.constant4             --------------------------
	.section	.nv.constant4,"a",@progbits
	.align	8
	.align		8
.nv.constant4:
        /*0000*/ 	.dword	_ZN41_INTERNAL_a8cf3fa1_4_k_cu_d27aadcc_2098944cuda3std3__45__cpo5beginE
	.align		8
        /*0008*/ 	.dword	_ZN41_INTERNAL_a8cf3fa1_4_k_cu_d27aadcc_2098944cuda3std3__45__cpo3endE
	.align		8
        /*0010*/ 	.dword	_ZN41_INTERNAL_a8cf3fa1_4_k_cu_d27aadcc_2098944cuda3std3__45__cpo6cbeginE
	.align		8
        /*0018*/ 	.dword	_ZN41_INTERNAL_a8cf3fa1_4_k_cu_d27aadcc_2098944cuda3std3__45__cpo4cendE
	.align		8
        /*0020*/ 	.dword	_ZN41_INTERNAL_a8cf3fa1_4_k_cu_d27aadcc_2098944cuda3std3__45__cpo6rbeginE
	.align		8
        /*0028*/ 	.dword	_ZN41_INTERNAL_a8cf3fa1_4_k_cu_d27aadcc_2098944cuda3std3__45__cpo4rendE
	.align		8
        /*0030*/ 	.dword	_ZN41_INTERNAL_a8cf3fa1_4_k_cu_d27aadcc_2098944cuda3std3__45__cpo7crbeginE
	.align		8
        /*0038*/ 	.dword	_ZN41_INTERNAL_a8cf3fa1_4_k_cu_d27aadcc_2098944cuda3std3__45__cpo5crendE
	.align		8
        /*0040*/ 	.dword	_ZN41_INTERNAL_a8cf3fa1_4_k_cu_d27aadcc_2098944cuda3std3__443_GLOBAL__N__a8cf3fa1_4_k_cu_d27aadcc_2098946ignoreE
	.align		8
        /*0048*/ 	.dword	_ZN41_INTERNAL_a8cf3fa1_4_k_cu_d27aadcc_2098944cuda3std3__419piecewise_constructE
	.align		8
        /*0050*/ 	.dword	_ZN41_INTERNAL_a8cf3fa1_4_k_cu_d27aadcc_2098944cuda3std3__48in_placeE
	.align		8
        /*0058*/ 	.dword	_ZN41_INTERNAL_a8cf3fa1_4_k_cu_d27aadcc_2098944cuda3std3__420unreachable_sentinelE
	.align		8
        /*0060*/ 	.dword	_ZN41_INTERNAL_a8cf3fa1_4_k_cu_d27aadcc_2098944cuda3std3__47nulloptE
	.align		8
        /*0068*/ 	.dword	_ZN41_INTERNAL_a8cf3fa1_4_k_cu_d27aadcc_2098944cuda3std3__48unexpectE
	.align		8
        /*0070*/ 	.dword	_ZN41_INTERNAL_a8cf3fa1_4_k_cu_d27aadcc_2098944cuda3std6ranges3__45__cpo4swapE
	.align		8
        /*0078*/ 	.dword	_ZN41_INTERNAL_a8cf3fa1_4_k_cu_d27aadcc_2098944cuda3std6ranges3__45__cpo9iter_moveE
	.align		8
        /*0080*/ 	.dword	_ZN41_INTERNAL_a8cf3fa1_4_k_cu_d27aadcc_2098944cuda3std6ranges3__45__cpo5beginE
	.align		8
        /*0088*/ 	.dword	_ZN41_INTERNAL_a8cf3fa1_4_k_cu_d27aadcc_2098944cuda3std6ranges3__45__cpo3endE
	.align		8
        /*0090*/ 	.dword	_ZN41_INTERNAL_a8cf3fa1_4_k_cu_d27aadcc_2098944cuda3std6ranges3__45__cpo6cbeginE
	.align		8
        /*0098*/ 	.dword	_ZN41_INTERNAL_a8cf3fa1_4_k_cu_d27aadcc_2098944cuda3std6ranges3__45__cpo4cendE
	.align		8
        /*00a0*/ 	.dword	_ZN41_INTERNAL_a8cf3fa1_4_k_cu_d27aadcc_2098944cuda3std6ranges3__45__cpo7advanceE
	.align		8
        /*00a8*/ 	.dword	_ZN41_INTERNAL_a8cf3fa1_4_k_cu_d27aadcc_2098944cuda3std6ranges3__45__cpo9iter_swapE
	.align		8
        /*00b0*/ 	.dword	_ZN41_INTERNAL_a8cf3fa1_4_k_cu_d27aadcc_2098944cuda3std6ranges3__45__cpo4nextE
	.align		8
        /*00b8*/ 	.dword	_ZN41_INTERNAL_a8cf3fa1_4_k_cu_d27aadcc_2098944cuda3std6ranges3__45__cpo4prevE
	.align		8
        /*00c0*/ 	.dword	_ZN41_INTERNAL_a8cf3fa1_4_k_cu_d27aadcc_2098944cuda3std6ranges3__45__cpo4dataE
	.align		8
        /*00c8*/ 	.dword	_ZN41_INTERNAL_a8cf3fa1_4_k_cu_d27aadcc_2098944cuda3std6ranges3__45__cpo5cdataE
	.align		8
        /*00d0*/ 	.dword	_ZN41_INTERNAL_a8cf3fa1_4_k_cu_d27aadcc_2098944cuda3std6ranges3__45__cpo4sizeE
	.align		8
        /*00d8*/ 	.dword	_ZN41_INTERNAL_a8cf3fa1_4_k_cu_d27aadcc_2098944cuda3std6ranges3__45__cpo5ssizeE
	.align		8
        /*00e0*/ 	.dword	_ZN41_INTERNAL_a8cf3fa1_4_k_cu_d27aadcc_2098944cuda3std6ranges3__45__cpo8distanceE
	.align		8
        /*00e8*/ 	.dword	_ZN41_INTERNAL_a8cf3fa1_4_k_cu_d27aadcc_2098946thrust24THRUST_300001_SM_1000_NS6system6detail10sequential3seqE
	.align		8
        /*00f0*/ 	.dword	_ZN41_INTERNAL_a8cf3fa1_4_k_cu_d27aadcc_2098946thrust24THRUST_300001_SM_1000_NS12placeholders2_1E
	.align		8
        /*00f8*/ 	.dword	_ZN41_INTERNAL_a8cf3fa1_4_k_cu_d27aadcc_2098946thrust24THRUST_300001_SM_1000_NS12placeholders2_2E
	.align		8
        /*0100*/ 	.dword	_ZN41_INTERNAL_a8cf3fa1_4_k_cu_d27aadcc_2098946thrust24THRUST_300001_SM_1000_NS12placeholders2_3E
	.align		8
        /*0108*/ 	.dword	_ZN41_INTERNAL_a8cf3fa1_4_k_cu_d27aadcc_2098946thrust24THRUST_300001_SM_1000_NS12placeholders2_4E
	.align		8
        /*0110*/ 	.dword	_ZN41_INTERNAL_a8cf3fa1_4_k_cu_d27aadcc_2098946thrust24THRUST_300001_SM_1000_NS12placeholders2_5E
	.align		8
        /*0118*/ 	.dword	_ZN41_INTERNAL_a8cf3fa1_4_k_cu_d27aadcc_2098946thrust24THRUST_300001_SM_1000_NS12placeholders2_6E
	.align		8
        /*0120*/ 	.dword	_ZN41_INTERNAL_a8cf3fa1_4_k_cu_d27aadcc_2098946thrust24THRUST_300001_SM_1000_NS12placeholders2_7E
	.align		8
        /*0128*/ 	.dword	_ZN41_INTERNAL_a8cf3fa1_4_k_cu_d27aadcc_2098946thrust24THRUST_300001_SM_1000_NS12placeholders2_8E
	.align		8
        /*0130*/ 	.dword	_ZN41_INTERNAL_a8cf3fa1_4_k_cu_d27aadcc_2098946thrust24THRUST_300001_SM_1000_NS12placeholders2_9E
	.align		8
        /*0138*/ 	.dword	_ZN41_INTERNAL_a8cf3fa1_4_k_cu_d27aadcc_2098946thrust24THRUST_300001_SM_1000_NS12placeholders3_10E


//--------------------- .text._ZN3cub18CUB_300001_SM_10006detail11EmptyKernelIvEEvv --------------------------
	.section	.text._ZN3cub18CUB_300001_SM_10006detail11EmptyKernelIvEEvv,"ax",@progbits
	.align	128
        .global         _ZN3cub18CUB_300001_SM_10006detail11EmptyKernelIvEEvv
        .type           _ZN3cub18CUB_300001_SM_10006detail11EmptyKernelIvEEvv,@function
        .size           _ZN3cub18CUB_300001_SM_10006detail11EmptyKernelIvEEvv,(.L_x_1 - _ZN3cub18CUB_300001_SM_10006detail11EmptyKernelIvEEvv)
        .other          _ZN3cub18CUB_300001_SM_10006detail11EmptyKernelIvEEvv,@"STO_CUDA_ENTRY STV_DEFAULT"
_ZN3cub18CUB_300001_SM_10006detail11EmptyKernelIvEEvv:
.text._ZN3cub18CUB_300001_SM_10006detail11EmptyKernelIvEEvv:
[----:B------:R-:W-:Y:S01]  /*0000*/  LDC R1, c[0x0][0x37c] ;  /* 0x0000df00ff017b82 */ /* 0x000fe20000000800 */
[----:B------:R-:W-:Y:S05]  /*0010*/  EXIT ;  /* 0x000000000000794d */ /* 0x000fea0003800000 */
.L_x_0:
[----:B------:R-:W-:-:S00]  /*0020*/  BRA `(.L_x_0) ;  /* 0xfffffffc00fc7947 */ /* 0x000fc0000383ffff */
[----:B------:R-:W-:-:S00]  /*0030*/  NOP ;  /* 0x0000000000007918 */ /* 0x000fc00000000000 */
        /* <DEDUP_REMOVED lines=12> */
.L_x_1:


//--------------------- .nv.shared.reserved.0     --------------------------
	.section	.nv.shared.reserved.0,"aw",@nobits
	.weak		__nv_reservedSMEM_offset_0_alias
	.size		__nv_reservedSMEM_offset_0_alias, 0, 64
	.other		__nv_reservedSMEM_offset_0_alias,@"STO_CUDA_RESERVED_SHARED STV_DEFAULT"
__nv_reservedSMEM_offset_0_alias:
	.zero		0
	.zero		64


//--------------------- .nv.global                --------------------------
	.section	.nv.global,"aw",@nobits
.nv.global:
	.type		_ZN41_INTERNAL_a8cf3fa1_4_k_cu_d27aadcc_2098946thrust24THRUST_300001_SM_1000_NS12placeholders2_5E,@object
	.size		_ZN41_INTERNAL_a8cf3fa1_4_k_cu_d27aadcc_2098946thrust24THRUST_300001_SM_1000_NS12placeholders2_5E,(_ZN41_INTERNAL_a8cf3fa1_4_k_cu_d27aadcc_2098944cuda3std3__45__cpo6cbeginE - _ZN41_INTERNAL_a8cf3fa1_4_k_cu_d27aadcc_2098946thrust24THRUST_300001_SM_1000_NS12placeholders2_5E)
_ZN41_INTERNAL_a8cf3fa1_4_k_cu_d27aadcc_2098946thrust24THRUST_300001_SM_1000_NS12placeholders2_5E:
	.zero		1
	.type		_ZN41_INTERNAL_a8cf3fa1_4_k_cu_d27aadcc_2098944cuda3std3__45__cpo6cbeginE,@object
	.size		_ZN41_INTERNAL_a8cf3fa1_4_k_cu_d27aadcc_2098944cuda3std3__45__cpo6cbeginE,(_ZN41_INTERNAL_a8cf3fa1_4_k_cu_d27aadcc_2098944cuda3std6ranges3__45__cpo6cbeginE - _ZN41_INTERNAL_a8cf3fa1_4_k_cu_d27aadcc_2098944cuda3std3__45__cpo6cbeginE)
_ZN41_INTERNAL_a8cf3fa1_4_k_cu_d27aadcc_2098944cuda3std3__45__cpo6cbeginE:
	.zero		1
	.type		_ZN41_INTERNAL_a8cf3fa1_4_k_cu_d27aadcc_2098944cuda3std6ranges3__45__cpo6cbeginE,@object
	.size		_ZN41_INTERNAL_a8cf3fa1_4_k_cu_d27aadcc_2098944cuda3std6ranges3__45__cpo6cbeginE,(_ZN41_INTERNAL_a8cf3fa1_4_k_cu_d27aadcc_2098944cuda3std3__48in_placeE - _ZN41_INTERNAL_a8cf3fa1_4_k_cu_d27aadcc_2098944cuda3std6ranges3__45__cpo6cbeginE)
_ZN41_INTERNAL_a8cf3fa1_4_k_cu_d27aadcc_2098944cuda3std6ranges3__45__cpo6cbeginE:
	.zero		1
	.type		_ZN41_INTERNAL_a8cf3fa1_4_k_cu_d27aadcc_2098944cuda3std3__48in_placeE,@object
	.size		_ZN41_INTERNAL_a8cf3fa1_4_k_cu_d27aadcc_2098944cuda3std3__48in_placeE,(_ZN41_INTERNAL_a8cf3fa1_4_k_cu_d27aadcc_2098944cuda3std6ranges3__45__cpo4sizeE - _ZN41_INTERNAL_a8cf3fa1_4_k_cu_d27aadcc_2098944cuda3std3__48in_placeE)
_ZN41_INTERNAL_a8cf3fa1_4_k_cu_d27aadcc_2098944cuda3std3__48in_placeE:
	.zero		1
	.type		_ZN41_INTERNAL_a8cf3fa1_4_k_cu_d27aadcc_2098944cuda3std6ranges3__45__cpo4sizeE,@object
	.size		_ZN41_INTERNAL_a8cf3fa1_4_k_cu_d27aadcc_2098944cuda3std6ranges3__45__cpo4sizeE,(_ZN41_INTERNAL_a8cf3fa1_4_k_cu_d27aadcc_2098946thrust24THRUST_300001_SM_1000_NS12placeholders2_9E - _ZN41_INTERNAL_a8cf3fa1_4_k_cu_d27aadcc_2098944cuda3std6ranges3__45__cpo4sizeE)
_ZN41_INTERNAL_a8cf3fa1_4_k_cu_d27aadcc_2098944cuda3std6ranges3__45__cpo4sizeE:
	.zero		1
	.type		_ZN41_INTERNAL_a8cf3fa1_4_k_cu_d27aadcc_2098946thrust24THRUST_300001_SM_1000_NS12placeholders2_9E,@object
	.size		_ZN41_INTERNAL_a8cf3fa1_4_k_cu_d27aadcc_2098946thrust24THRUST_300001_SM_1000_NS12placeholders2_9E,(_ZN41_INTERNAL_a8cf3fa1_4_k_cu_d27aadcc_2098944cuda3std3__45__cpo7crbeginE - _ZN41_INTERNAL_a8cf3fa1_4_k_cu_d27aadcc_2098946thrust24THRUST_300001_SM_1000_NS12placeholders2_9E)
_ZN41_INTERNAL_a8cf3fa1_4_k_cu_d27aadcc_2098946thrust24THRUST_300001_SM_1000_NS12placeholders2_9E:
	.zero		1
	.type		_ZN41_INTERNAL_a8cf3fa1_4_k_cu_d27aadcc_2098944cuda3std3__45__cpo7crbeginE,@object
	.size		_ZN41_INTERNAL_a8cf3fa1_4_k_cu_d27aadcc_2098944cuda3std3__45__cpo7crbeginE,(_ZN41_INTERNAL_a8cf3fa1_4_k_cu_d27aadcc_2098944cuda3std6ranges3__45__cpo4nextE - _ZN41_INTERNAL_a8cf3fa1_4_k_cu_d27aadcc_2098944cuda3std3__45__cpo7crbeginE)
_ZN41_INTERNAL_a8cf3fa1_4_k_cu_d27aadcc_2098944cuda3std3__45__cpo7crbeginE:
	.zero		1
	.type		_ZN41_INTERNAL_a8cf3fa1_4_k_cu_d27aadcc_2098944cuda3std6ranges3__45__cpo4nextE,@object
	.size		_ZN41_INTERNAL_a8cf3fa1_4_k_cu_d27aadcc_2098944cuda3std6ranges3__45__cpo4nextE,(_ZN41_INTERNAL_a8cf3fa1_4_k_cu_d27aadcc_2098944cuda3std6ranges3__45__cpo4swapE - _ZN41_INTERNAL_a8cf3fa1_4_k_cu_d27aadcc_2098944cuda3std6ranges3__45__cpo4nextE)
_ZN41_INTERNAL_a8cf3fa1_4_k_cu_d27aadcc_2098944cuda3std6ranges3__45__cpo4nextE:
	.zero		1
	.type		_ZN41_INTERNAL_a8cf3fa1_4_k_cu_d27aadcc_2098944cuda3std6ranges3__45__cpo4swapE,@object
	.size		_ZN41_INTERNAL_a8cf3fa1_4_k_cu_d27aadcc_2098944cuda3std6ranges3__45__cpo4swapE,(_ZN41_INTERNAL_a8cf3fa1_4_k_cu_d27aadcc_2098946thrust24THRUST_300001_SM_1000_NS12placeholders2_1E - _ZN41_INTERNAL_a8cf3fa1_4_k_cu_d27aadcc_2098944cuda3std6ranges3__45__cpo4swapE)
_ZN41_INTERNAL_a8cf3fa1_4_k_cu_d27aadcc_2098944cuda3std6ranges3__45__cpo4swapE:
	.zero		1
	.type		_ZN41_INTERNAL_a8cf3fa1_4_k_cu_d27aadcc_2098946thrust24THRUST_300001_SM_1000_NS12placeholders2_1E,@object
	.size		_ZN41_INTERNAL_a8cf3fa1_4_k_cu_d27aadcc_2098946thrust24THRUST_300001_SM_1000_NS12placeholders2_1E,(_ZN41_INTERNAL_a8cf3fa1_4_k_cu_d27aadcc_2098946thrust24THRUST_300001_SM_1000_NS12placeholders2_3E - _ZN41_INTERNAL_a8cf3fa1_4_k_cu_d27aadcc_2098946thrust24THRUST_300001_SM_1000_NS12placeholders2_1E)
_ZN41_INTERNAL_a8cf3fa1_4_k_cu_d27aadcc_2098946thrust24THRUST_300001_SM_1000_NS12placeholders2_1E:
	.zero		1
	.type		_ZN41_INTERNAL_a8cf3fa1_4_k_cu_d27aadcc_2098946thrust24THRUST_300001_SM_1000_NS12placeholders2_3E,@object
	.size		_ZN41_INTERNAL_a8cf3fa1_4_k_cu_d27aadcc_2098946thrust24THRUST_300001_SM_1000_NS12placeholders2_3E,(_ZN41_INTERNAL_a8cf3fa1_4_k_cu_d27aadcc_2098944cuda3std3__45__cpo5beginE - _ZN41_INTERNAL_a8cf3fa1_4_k_cu_d27aadcc_2098946thrust24THRUST_300001_SM_1000_NS12placeholders2_3E)
_ZN41_INTERNAL_a8cf3fa1_4_k_cu_d27aadcc_2098946thrust24THRUST_300001_SM_1000_NS12placeholders2_3E:
	.zero		1
	.type		_ZN41_INTERNAL_a8cf3fa1_4_k_cu_d27aadcc_2098944cuda3std3__45__cpo5beginE,@object
	.size		_ZN41_INTERNAL_a8cf3fa1_4_k_cu_d27aadcc_2098944cuda3std3__45__cpo5beginE,(_ZN41_INTERNAL_a8cf3fa1_4_k_cu_d27aadcc_2098944cuda3std6ranges3__45__cpo5beginE - _ZN41_INTERNAL_a8cf3fa1_4_k_cu_d27aadcc_2098944cuda3std3__45__cpo5beginE)
_ZN41_INTERNAL_a8cf3fa1_4_k_cu_d27aadcc_2098944cuda3std3__45__cpo5beginE:
	.zero		1
	.type		_ZN41_INTERNAL_a8cf3fa1_4_k_cu_d27aadcc_2098944cuda3std6ranges3__45__cpo5beginE,@object
	.size		_ZN41_INTERNAL_a8cf3fa1_4_k_cu_d27aadcc_2098944cuda3std6ranges3__45__cpo5beginE,(_ZN41_INTERNAL_a8cf3fa1_4_k_cu_d27aadcc_2098944cuda3std3__443_GLOBAL__N__a8cf3fa1_4_k_cu_d27aadcc_2098946ignoreE - _ZN41_INTERNAL_a8cf3fa1_4_k_cu_d27aadcc_2098944cuda3std6ranges3__45__cpo5beginE)
_ZN41_INTERNAL_a8cf3fa1_4_k_cu_d27aadcc_2098944cuda3std6ranges3__45__cpo5beginE:
	.zero		1
	.type		_ZN41_INTERNAL_a8cf3fa1_4_k_cu_d27aadcc_2098944cuda3std3__443_GLOBAL__N__a8cf3fa1_4_k_cu_d27aadcc_2098946ignoreE,@object
	.size		_ZN41_INTERNAL_a8cf3fa1_4_k_cu_d27aadcc_2098944cuda3std3__443_GLOBAL__N__a8cf3fa1_4_k_cu_d27aadcc_2098946ignoreE,(_ZN41_INTERNAL_a8cf3fa1_4_k_cu_d27aadcc_2098944cuda3std6ranges3__45__cpo4dataE - _ZN41_INTERNAL_a8cf3fa1_4_k_cu_d27aadcc_2098944cuda3std3__443_GLOBAL__N__a8cf3fa1_4_k_cu_d27aadcc_2098946ignoreE)
_ZN41_INTERNAL_a8cf3fa1_4_k_cu_d27aadcc_2098944cuda3std3__443_GLOBAL__N__a8cf3fa1_4_k_cu_d27aadcc_2098946ignoreE:
	.zero		1
	.type		_ZN41_INTERNAL_a8cf3fa1_4_k_cu_d27aadcc_2098944cuda3std6ranges3__45__cpo4dataE,@object
	.size		_ZN41_INTERNAL_a8cf3fa1_4_k_cu_d27aadcc_2098944cuda3std6ranges3__45__cpo4dataE,(_ZN41_INTERNAL_a8cf3fa1_4_k_cu_d27aadcc_2098946thrust24THRUST_300001_SM_1000_NS12placeholders2_7E - _ZN41_INTERNAL_a8cf3fa1_4_k_cu_d27aadcc_2098944cuda3std6ranges3__45__cpo4dataE)
_ZN41_INTERNAL_a8cf3fa1_4_k_cu_d27aadcc_2098944cuda3std6ranges3__45__cpo4dataE:
	.zero		1
	.type		_ZN41_INTERNAL_a8cf3fa1_4_k_cu_d27aadcc_2098946thrust24THRUST_300001_SM_1000_NS12placeholders2_7E,@object
	.size		_ZN41_INTERNAL_a8cf3fa1_4_k_cu_d27aadcc_2098946thrust24THRUST_300001_SM_1000_NS12placeholders2_7E,(_ZN41_INTERNAL_a8cf3fa1_4_k_cu_d27aadcc_2098944cuda3std3__45__cpo6rbeginE - _ZN41_INTERNAL_a8cf3fa1_4_k_cu_d27aadcc_2098946thrust24THRUST_300001_SM_1000_NS12placeholders2_7E)
_ZN41_INTERNAL_a8cf3fa1_4_k_cu_d27aadcc_2098946thrust24THRUST_300001_SM_1000_NS12placeholders2_7E:
	.zero		1
	.type		_ZN41_INTERNAL_a8cf3fa1_4_k_cu_d27aadcc_2098944cuda3std3__45__cpo6rbeginE,@object
	.size		_ZN41_INTERNAL_a8cf3fa1_4_k_cu_d27aadcc_2098944cuda3std3__45__cpo6rbeginE,(_ZN41_INTERNAL_a8cf3fa1_4_k_cu_d27aadcc_2098944cuda3std6ranges3__45__cpo7advanceE - _ZN41_INTERNAL_a8cf3fa1_4_k_cu_d27aadcc_2098944cuda3std3__45__cpo6rbeginE)
_ZN41_INTERNAL_a8cf3fa1_4_k_cu_d27aadcc_2098944cuda3std3__45__cpo6rbeginE:
	.zero		1
	.type		_ZN41_INTERNAL_a8cf3fa1_4_k_cu_d27aadcc_2098944cuda3std6ranges3__45__cpo7advanceE,@object
	.size		_ZN41_INTERNAL_a8cf3fa1_4_k_cu_d27aadcc_2098944cuda3std6ranges3__45__cpo7advanceE,(_ZN41_INTERNAL_a8cf3fa1_4_k_cu_d27aadcc_2098944cuda3std3__47nulloptE - _ZN41_INTERNAL_a8cf3fa1_4_k_cu_d27aadcc_2098944cuda3std6ranges3__45__cpo7advanceE)
_ZN41_INTERNAL_a8cf3fa1_4_k_cu_d27aadcc_2098944cuda3std6ranges3__45__cpo7advanceE:
	.zero		1
	.type		_ZN41_INTERNAL_a8cf3fa1_4_k_cu_d27aadcc_2098944cuda3std3__47nulloptE,@object
	.size		_ZN41_INTERNAL_a8cf3fa1_4_k_cu_d27aadcc_2098944cuda3std3__47nulloptE,(_ZN41_INTERNAL_a8cf3fa1_4_k_cu_d27aadcc_2098944cuda3std6ranges3__45__cpo8distanceE - _ZN41_INTERNAL_a8cf3fa1_4_k_cu_d27aadcc_2098944cuda3std3__47nulloptE)
_ZN41_INTERNAL_a8cf3fa1_4_k_cu_d27aadcc_2098944cuda3std3__47nulloptE:
	.zero		1
	.type		_ZN41_INTERNAL_a8cf3fa1_4_k_cu_d27aadcc_2098944cuda3std6ranges3__45__cpo8distanceE,@object
	.size		_ZN41_INTERNAL_a8cf3fa1_4_k_cu_d27aadcc_2098944cuda3std6ranges3__45__cpo8distanceE,(_ZN41_INTERNAL_a8cf3fa1_4_k_cu_d27aadcc_2098946thrust24THRUST_300001_SM_1000_NS12placeholders2_6E - _ZN41_INTERNAL_a8cf3fa1_4_k_cu_d27aadcc_2098944cuda3std6ranges3__45__cpo8distanceE)
_ZN41_INTERNAL_a8cf3fa1_4_k_cu_d27aadcc_2098944cuda3std6ranges3__45__cpo8distanceE:
	.zero		1
	.type		_ZN41_INTERNAL_a8cf3fa1_4_k_cu_d27aadcc_2098946thrust24THRUST_300001_SM_1000_NS12placeholders2_6E,@object
	.size		_ZN41_INTERNAL_a8cf3fa1_4_k_cu_d27aadcc_2098946thrust24THRUST_300001_SM_1000_NS12placeholders2_6E,(_ZN41_INTERNAL_a8cf3fa1_4_k_cu_d27aadcc_2098944cuda3std3__45__cpo4cendE - _ZN41_INTERNAL_a8cf3fa1_4_k_cu_d27aadcc_2098946thrust24THRUST_300001_SM_1000_NS12placeholders2_6E)
_ZN41_INTERNAL_a8cf3fa1_4_k_cu_d27aadcc_2098946thrust24THRUST_300001_SM_1000_NS12placeholders2_6E:
	.zero		1
	.type		_ZN41_INTERNAL_a8cf3fa1_4_k_cu_d27aadcc_2098944cuda3std3__45__cpo4cendE,@object
	.size		_ZN41_INTERNAL_a8cf3fa1_4_k_cu_d27aadcc_2098944cuda3std3__45__cpo4cendE,(_ZN41_INTERNAL_a8cf3fa1_4_k_cu_d27aadcc_2098944cuda3std6ranges3__45__cpo4cendE - _ZN41_INTERNAL_a8cf3fa1_4_k_cu_d27aadcc_2098944cuda3std3__45__cpo4cendE)
_ZN41_INTERNAL_a8cf3fa1_4_k_cu_d27aadcc_2098944cuda3std3__45__cpo4cendE:
	.zero		1
	.type		_ZN41_INTERNAL_a8cf3fa1_4_k_cu_d27aadcc_2098944cuda3std6ranges3__45__cpo4cendE,@object
	.size		_ZN41_INTERNAL_a8cf3fa1_4_k_cu_d27aadcc_2098944cuda3std6ranges3__45__cpo4cendE,(_ZN41_INTERNAL_a8cf3fa1_4_k_cu_d27aadcc_2098944cuda3std3__420unreachable_sentinelE - _ZN41_INTERNAL_a8cf3fa1_4_k_cu_d27aadcc_2098944cuda3std6ranges3__45__cpo4cendE)
_ZN41_INTERNAL_a8cf3fa1_4_k_cu_d27aadcc_2098944cuda3std6ranges3__45__cpo4cendE:
	.zero		1
	.type		_ZN41_INTERNAL_a8cf3fa1_4_k_cu_d27aadcc_2098944cuda3std3__420unreachable_sentinelE,@object
	.size		_ZN41_INTERNAL_a8cf3fa1_4_k_cu_d27aadcc_2098944cuda3std3__420unreachable_sentinelE,(_ZN41_INTERNAL_a8cf3fa1_4_k_cu_d27aadcc_2098944cuda3std6ranges3__45__cpo5ssizeE - _ZN41_INTERNAL_a8cf3fa1_4_k_cu_d27aadcc_2098944cuda3std3__420unreachable_sentinelE)
_ZN41_INTERNAL_a8cf3fa1_4_k_cu_d27aadcc_2098944cuda3std3__420unreachable_sentinelE:
	.zero		1
	.type		_ZN41_INTERNAL_a8cf3fa1_4_k_cu_d27aadcc_2098944cuda3std6ranges3__45__cpo5ssizeE,@object
	.size		_ZN41_INTERNAL_a8cf3fa1_4_k_cu_d27aadcc_2098944cuda3std6ranges3__45__cpo5ssizeE,(_ZN41_INTERNAL_a8cf3fa1_4_k_cu_d27aadcc_2098946thrust24THRUST_300001_SM_1000_NS12placeholders3_10E - _ZN41_INTERNAL_a8cf3fa1_4_k_cu_d27aadcc_2098944cuda3std6ranges3__45__cpo5ssizeE)
_ZN41_INTERNAL_a8cf3fa1_4_k_cu_d27aadcc_2098944cuda3std6ranges3__45__cpo5ssizeE:
	.zero		1
	.type		_ZN41_INTERNAL_a8cf3fa1_4_k_cu_d27aadcc_2098946thrust24THRUST_300001_SM_1000_NS12placeholders3_10E,@object
	.size		_ZN41_INTERNAL_a8cf3fa1_4_k_cu_d27aadcc_2098946thrust24THRUST_300001_SM_1000_NS12placeholders3_10E,(_ZN41_INTERNAL_a8cf3fa1_4_k_cu_d27aadcc_2098944cuda3std3__45__cpo5crendE - _ZN41_INTERNAL_a8cf3fa1_4_k_cu_d27aadcc_2098946thrust24THRUST_300001_SM_1000_NS12placeholders3_10E)
_ZN41_INTERNAL_a8cf3fa1_4_k_cu_d27aadcc_2098946thrust24THRUST_300001_SM_1000_NS12placeholders3_10E:
	.zero		1
	.type		_ZN41_INTERNAL_a8cf3fa1_4_k_cu_d27aadcc_2098944cuda3std3__45__cpo5crendE,@object
	.size		_ZN41_INTERNAL_a8cf3fa1_4_k_cu_d27aadcc_2098944cuda3std3__45__cpo5crendE,(_ZN41_INTERNAL_a8cf3fa1_4_k_cu_d27aadcc_2098944cuda3std6ranges3__45__cpo4prevE - _ZN41_INTERNAL_a8cf3fa1_4_k_cu_d27aadcc_2098944cuda3std3__45__cpo5crendE)
_ZN41_INTERNAL_a8cf3fa1_4_k_cu_d27aadcc_2098944cuda3std3__45__cpo5crendE:
	.zero		1
	.type		_ZN41_INTERNAL_a8cf3fa1_4_k_cu_d27aadcc_2098944cuda3std6ranges3__45__cpo4prevE,@object
	.size		_ZN41_INTERNAL_a8cf3fa1_4_k_cu_d27aadcc_2098944cuda3std6ranges3__45__cpo4prevE,(_ZN41_INTERNAL_a8cf3fa1_4_k_cu_d27aadcc_2098944cuda3std6ranges3__45__cpo9iter_moveE - _ZN41_INTERNAL_a8cf3fa1_4_k_cu_d27aadcc_2098944cuda3std6ranges3__45__cpo4prevE)
_ZN41_INTERNAL_a8cf3fa1_4_k_cu_d27aadcc_2098944cuda3std6ranges3__45__cpo4prevE:
	.zero		1
	.type		_ZN41_INTERNAL_a8cf3fa1_4_k_cu_d27aadcc_2098944cuda3std6ranges3__45__cpo9iter_moveE,@object
	.size		_ZN41_INTERNAL_a8cf3fa1_4_k_cu_d27aadcc_2098944cuda3std6ranges3__45__cpo9iter_moveE,(_ZN41_INTERNAL_a8cf3fa1_4_k_cu_d27aadcc_2098946thrust24THRUST_300001_SM_1000_NS12placeholders2_2E - _ZN41_INTERNAL_a8cf3fa1_4_k_cu_d27aadcc_2098944cuda3std6ranges3__45__cpo9iter_moveE)
_ZN41_INTERNAL_a8cf3fa1_4_k_cu_d27aadcc_2098944cuda3std6ranges3__45__cpo9iter_moveE:
	.zero		1
	.type		_ZN41_INTERNAL_a8cf3fa1_4_k_cu_d27aadcc_2098946thrust24THRUST_300001_SM_1000_NS12placeholders2_2E,@object
	.size		_ZN41_INTERNAL_a8cf3fa1_4_k_cu_d27aadcc_2098946thrust24THRUST_300001_SM_1000_NS12placeholders2_2E,(_ZN41_INTERNAL_a8cf3fa1_4_k_cu_d27aadcc_2098946thrust24THRUST_300001_SM_1000_NS12placeholders2_4E - _ZN41_INTERNAL_a8cf3fa1_4_k_cu_d27aadcc_2098946thrust24THRUST_300001_SM_1000_NS12placeholders2_2E)
_ZN41_INTERNAL_a8cf3fa1_4_k_cu_d27aadcc_2098946thrust24THRUST_300001_SM_1000_NS12placeholders2_2E:
	.zero		1
	.type		_ZN41_INTERNAL_a8cf3fa1_4_k_cu_d27aadcc_2098946thrust24THRUST_300001_SM_1000_NS12placeholders2_4E,@object
	.size		_ZN41_INTERNAL_a8cf3fa1_4_k_cu_d27aadcc_2098946thrust24THRUST_300001_SM_1000_NS12placeholders2_4E,(_ZN41_INTERNAL_a8cf3fa1_4_k_cu_d27aadcc_2098944cuda3std3__45__cpo3endE - _ZN41_INTERNAL_a8cf3fa1_4_k_cu_d27aadcc_2098946thrust24THRUST_300001_SM_1000_NS12placeholders2_4E)
_ZN41_INTERNAL_a8cf3fa1_4_k_cu_d27aadcc_2098946thrust24THRUST_300001_SM_1000_NS12placeholders2_4E:
	.zero		1
	.type		_ZN41_INTERNAL_a8cf3fa1_4_k_cu_d27aadcc_2098944cuda3std3__45__cpo3endE,@object
	.size		_ZN41_INTERNAL_a8cf3fa1_4_k_cu_d27aadcc_2098944cuda3std3__45__cpo3endE,(_ZN41_INTERNAL_a8cf3fa1_4_k_cu_d27aadcc_2098944cuda3std6ranges3__45__cpo3endE - _ZN41_INTERNAL_a8cf3fa1_4_k_cu_d27aadcc_2098944cuda3std3__45__cpo3endE)
_ZN41_INTERNAL_a8cf3fa1_4_k_cu_d27aadcc_2098944cuda3std3__45__cpo3endE:
	.zero		1
	.type		_ZN41_INTERNAL_a8cf3fa1_4_k_cu_d27aadcc_2098944cuda3std6ranges3__45__cpo3endE,@object
	.size		_ZN41_INTERNAL_a8cf3fa1_4_k_cu_d27aadcc_2098944cuda3std6ranges3__45__cpo3endE,(_ZN41_INTERNAL_a8cf3fa1_4_k_cu_d27aadcc_2098944cuda3std3__419piecewise_constructE - _ZN41_INTERNAL_a8cf3fa1_4_k_cu_d27aadcc_2098944cuda3std6ranges3__45__cpo3endE)
_ZN41_INTERNAL_a8cf3fa1_4_k_cu_d27aadcc_2098944cuda3std6ranges3__45__cpo3endE:
	.zero		1
	.type		_ZN41_INTERNAL_a8cf3fa1_4_k_cu_d27aadcc_2098944cuda3std3__419piecewise_constructE,@object
	.size		_ZN41_INTERNAL_a8cf3fa1_4_k_cu_d27aadcc_2098944cuda3std3__419piecewise_constructE,(_ZN41_INTERNAL_a8cf3fa1_4_k_cu_d27aadcc_2098944cuda3std6ranges3__45__cpo5cdataE - _ZN41_INTERNAL_a8cf3fa1_4_k_cu_d27aadcc_2098944cuda3std3__419piecewise_constructE)
_ZN41_INTERNAL_a8cf3fa1_4_k_cu_d27aadcc_2098944cuda3std3__419piecewise_constructE:
	.zero		1
	.type		_ZN41_INTERNAL_a8cf3fa1_4_k_cu_d27aadcc_2098944cuda3std6ranges3__45__cpo5cdataE,@object
	.size		_ZN41_INTERNAL_a8cf3fa1_4_k_cu_d27aadcc_2098944cuda3std6ranges3__45__cpo5cdataE,(_ZN41_INTERNAL_a8cf3fa1_4_k_cu_d27aadcc_2098946thrust24THRUST_300001_SM_1000_NS12placeholders2_8E - _ZN41_INTERNAL_a8cf3fa1_4_k_cu_d27aadcc_2098944cuda3std6ranges3__45__cpo5cdataE)
_ZN41_INTERNAL_a8cf3fa1_4_k_cu_d27aadcc_2098944cuda3std6ranges3__45__cpo5cdataE:
	.zero		1
	.type		_ZN41_INTERNAL_a8cf3fa1_4_k_cu_d27aadcc_2098946thrust24THRUST_300001_SM_1000_NS12placeholders2_8E,@object
	.size		_ZN41_INTERNAL_a8cf3fa1_4_k_cu_d27aadcc_2098946thrust24THRUST_300001_SM_1000_NS12placeholders2_8E,(_ZN41_INTERNAL_a8cf3fa1_4_k_cu_d27aadcc_2098944cuda3std3__45__cpo4rendE - _ZN41_INTERNAL_a8cf3fa1_4_k_cu_d27aadcc_2098946thrust24THRUST_300001_SM_1000_NS12placeholders2_8E)
_ZN41_INTERNAL_a8cf3fa1_4_k_cu_d27aadcc_2098946thrust24THRUST_300001_SM_1000_NS12placeholders2_8E:
	.zero		1
	.type		_ZN41_INTERNAL_a8cf3fa1_4_k_cu_d27aadcc_2098944cuda3std3__45__cpo4rendE,@object
	.size		_ZN41_INTERNAL_a8cf3fa1_4_k_cu_d27aadcc_2098944cuda3std3__45__cpo4rendE,(_ZN41_INTERNAL_a8cf3fa1_4_k_cu_d27aadcc_2098944cuda3std6ranges3__45__cpo9iter_swapE - _ZN41_INTERNAL_a8cf3fa1_4_k_cu_d27aadcc_2098944cuda3std3__45__cpo4rendE)
_ZN41_INTERNAL_a8cf3fa1_4_k_cu_d27aadcc_2098944cuda3std3__45__cpo4rendE:
	.zero		1
	.type		_ZN41_INTERNAL_a8cf3fa1_4_k_cu_d27aadcc_2098944cuda3std6ranges3__45__cpo9iter_swapE,@object
	.size		_ZN41_INTERNAL_a8cf3fa1_4_k_cu_d27aadcc_2098944cuda3std6ranges3__45__cpo9iter_swapE,(_ZN41_INTERNAL_a8cf3fa1_4_k_cu_d27aadcc_2098944cuda3std3__48unexpectE - _ZN41_INTERNAL_a8cf3fa1_4_k_cu_d27aadcc_2098944cuda3std6ranges3__45__cpo9iter_swapE)
_ZN41_INTERNAL_a8cf3fa1_4_k_cu_d27aadcc_2098944cuda3std6ranges3__45__cpo9iter_swapE:
	.zero		1
	.type		_ZN41_INTERNAL_a8cf3fa1_4_k_cu_d27aadcc_2098944cuda3std3__48unexpectE,@object
	.size		_ZN41_INTERNAL_a8cf3fa1_4_k_cu_d27aadcc_2098944cuda3std3__48unexpectE,(_ZN41_INTERNAL_a8cf3fa1_4_k_cu_d27aadcc_2098946thrust24THRUST_300001_SM_1000_NS6system6detail10sequential3seqE - _ZN41_INTERNAL_a8cf3fa1_4_k_cu_d27aadcc_2098944cuda3std3__48unexpectE)
_ZN41_INTERNAL_a8cf3fa1_4_k_cu_d27aadcc_2098944cuda3std3__48unexpectE:
	.zero		1
	.type		_ZN41_INTERNAL_a8cf3fa1_4_k_cu_d27aadcc_2098946thrust24THRUST_300001_SM_1000_NS6system6detail10sequential3seqE,@object
	.size		_ZN41_INTERNAL_a8cf3fa1_4_k_cu_d27aadcc_2098946thrust24THRUST_300001_SM_1000_NS6system6detail10sequential3seqE,(.L_29 - _ZN41_INTERNAL_a8cf3fa1_4_k_cu_d27aadcc_2098946thrust24THRUST_300001_SM_1000_NS6system6detail10sequential3seqE)
_ZN41_INTERNAL_a8cf3fa1_4_k_cu_d27aadcc_2098946thrust24THRUST_300001_SM_1000_NS6system6detail10sequential3seqE:
	.zero		1
.L_29:


//--------------------- .nv.constant0._ZN3cub18CUB_300001_SM_10006detail11EmptyKernelIvEEvv --------------------------
	.section	.nv.constant0._ZN3cub18CUB_300001_SM_10006detail11EmptyKernelIvEEvv,"a",@progbits
	.sectionflags	@""
	.align	4
.nv.constant0._ZN3cub18CUB_300001_SM_10006detail11EmptyKernelIvEEvv:
	.zero		896


//--------------------- SYMBOLS --------------------------

	.type		.nv.reservedSmem.offset0,@object
	.size		.nv.reservedSmem.offset0,0x4
